	.headerflags	@"EF_CUDA_TEXMODE_UNIFIED EF_CUDA_64BIT_ADDRESS EF_CUDA_SM86 EF_CUDA_VIRTUAL_SM(EF_CUDA_SM86)"
	.elftype	@"ET_EXEC"


//--------------------- .nv.info                  --------------------------
	.section	.nv.info,"",@"SHT_CUDA_INFO"
	.align	4


	//----- nvinfo : EIATTR_REGCOUNT
	.align		4
        /*0000*/ 	.byte	0x04, 0x2f
        /*0002*/ 	.short	(.L_2 - .L_1)
	.align		4
.L_1:
        /*0004*/ 	.word	index@(triton_red_fused__to_copy_add_mean_mul_pow_rsqrt_9)
        /*0008*/ 	.word	0x00000024


	//----- nvinfo : EIATTR_MIN_STACK_SIZE
	.align		4
.L_2:
        /*000c*/ 	.byte	0x04, 0x12
        /*000e*/ 	.short	(.L_4 - .L_3)
	.align		4
.L_3:
        /*0010*/ 	.word	index@(triton_red_fused__to_copy_add_mean_mul_pow_rsqrt_9)
        /*0014*/ 	.word	0x00000000


	//----- nvinfo : EIATTR_FRAME_SIZE
	.align		4
.L_4:
        /*0018*/ 	.byte	0x04, 0x11
        /*001a*/ 	.short	(.L_6 - .L_5)
	.align		4
.L_5:
        /*001c*/ 	.word	index@(triton_red_fused__to_copy_add_mean_mul_pow_rsqrt_9)
        /*0020*/ 	.word	0x00000000


	//----- nvinfo : EIATTR_MIN_STACK_SIZE
	.align		4
.L_6:
        /*0024*/ 	.byte	0x04, 0x12
        /*0026*/ 	.short	(.L_8 - .L_7)
	.align		4
.L_7:
        /*0028*/ 	.word	index@(triton_red_fused__to_copy_add_mean_mul_pow_rsqrt_9)
        /*002c*/ 	.word	0x00000000
.L_8:


//--------------------- .nv.info.triton_red_fused__to_copy_add_mean_mul_pow_rsqrt_9 --------------------------
	.section	.nv.info.triton_red_fused__to_copy_add_mean_mul_pow_rsqrt_9,"",@"SHT_CUDA_INFO"
	.sectionflags	@""
	.align	4


	//----- nvinfo : EIATTR_CUDA_API_VERSION
	.align		4
        /*0000*/ 	.byte	0x04, 0x37
        /*0002*/ 	.short	(.L_10 - .L_9)
.L_9:
        /*0004*/ 	.word	0x0000007c


	//----- nvinfo : EIATTR_SW2861232_WAR
	.align		4
.L_10:
        /*0008*/ 	.byte	0x01, 0x35
	.zero		2


	//----- nvinfo : EIATTR_PARAM_CBANK
	.align		4
        /*000c*/ 	.byte	0x04, 0x0a
        /*000e*/ 	.short	(.L_12 - .L_11)
	.align		4
.L_11:
        /*0010*/ 	.word	index@(.nv.constant0.triton_red_fused__to_copy_add_mean_mul_pow_rsqrt_9)
        /*0014*/ 	.short	0x0160
        /*0016*/ 	.short	0x0040


	//----- nvinfo : EIATTR_CBANK_PARAM_SIZE
	.align		4
.L_12:
        /*0018*/ 	.byte	0x03, 0x19
        /*001a*/ 	.short	0x0040


	//----- nvinfo : EIATTR_KPARAM_INFO
	.align		4
        /*001c*/ 	.byte	0x04, 0x17
        /*001e*/ 	.short	(.L_14 - .L_13)
.L_13:
        /*0020*/ 	.word	0x00000000
        /*0024*/ 	.short	0x0008
        /*0026*/ 	.short	0x0038
        /*0028*/ 	.byte	0x00, 0xf4, 0x21, 0x00


	//----- nvinfo : EIATTR_KPARAM_INFO
	.align		4
.L_14:
        /*002c*/ 	.byte	0x04, 0x17
        /*002e*/ 	.short	(.L_16 - .L_15)
.L_15:
        /*0030*/ 	.word	0x00000000
        /*0034*/ 	.short	0x0007
        /*0036*/ 	.short	0x0034
        /*0038*/ 	.byte	0x00, 0xf0, 0x11, 0x00


	//----- nvinfo : EIATTR_KPARAM_INFO
	.align		4
.L_16:
        /*003c*/ 	.byte	0x04, 0x17
        /*003e*/ 	.short	(.L_18 - .L_17)
.L_17:
        /*0040*/ 	.word	0x00000000
        /*0044*/ 	.short	0x0006
        /*0046*/ 	.short	0x0030
        /*0048*/ 	.byte	0x00, 0xf0, 0x11, 0x00


	//----- nvinfo : EIATTR_KPARAM_INFO
	.align		4
.L_18:
        /*004c*/ 	.byte	0x04, 0x17
        /*004e*/ 	.short	(.L_20 - .L_19)
.L_19:
        /*0050*/ 	.word	0x00000000
        /*0054*/ 	.short	0x0005
        /*0056*/ 	.short	0x0028
        /*0058*/ 	.byte	0x00, 0xf4, 0x21, 0x00


	//----- nvinfo : EIATTR_KPARAM_INFO
	.align		4
.L_20:
        /*005c*/ 	.byte	0x04, 0x17
        /*005e*/ 	.short	(.L_22 - .L_21)
.L_21:
        /*0060*/ 	.word	0x00000000
        /*0064*/ 	.short	0x0004
        /*0066*/ 	.short	0x0020
        /*0068*/ 	.byte	0x00, 0xf4, 0x21, 0x00


	//----- nvinfo : EIATTR_KPARAM_INFO
	.align		4
.L_22:
        /*006c*/ 	.byte	0x04, 0x17
        /*006e*/ 	.short	(.L_24 - .L_23)
.L_23:
        /*0070*/ 	.word	0x00000000
        /*0074*/ 	.short	0x0003
        /*0076*/ 	.short	0x0018
        /*0078*/ 	.byte	0x00, 0xf4, 0x21, 0x00


	//----- nvinfo : EIATTR_KPARAM_INFO
	.align		4
.L_24:
        /*007c*/ 	.byte	0x04, 0x17
        /*007e*/ 	.short	(.L_26 - .L_25)
.L_25:
        /*0080*/ 	.word	0x00000000
        /*0084*/ 	.short	0x0002
        /*0086*/ 	.short	0x0010
        /*0088*/ 	.byte	0x00, 0xf4, 0x21, 0x00


	//----- nvinfo : EIATTR_KPARAM_INFO
	.align		4
.L_26:
        /*008c*/ 	.byte	0x04, 0x17
        /*008e*/ 	.short	(.L_28 - .L_27)
.L_27:
        /*0090*/ 	.word	0x00000000
        /*0094*/ 	.short	0x0001
        /*0096*/ 	.short	0x0008
        /*0098*/ 	.byte	0x00, 0xf4, 0x21, 0x00


	//----- nvinfo : EIATTR_KPARAM_INFO
	.align		4
.L_28:
        /*009c*/ 	.byte	0x04, 0x17
        /*009e*/ 	.short	(.L_30 - .L_29)
.L_29:
        /*00a0*/ 	.word	0x00000000
        /*00a4*/ 	.short	0x0000
        /*00a6*/ 	.short	0x0000
        /*00a8*/ 	.byte	0x00, 0xf4, 0x21, 0x00


	//----- nvinfo : EIATTR_MAXREG_COUNT
	.align		4
.L_30:
        /*00ac*/ 	.byte	0x03, 0x1b
        /*00ae*/ 	.short	0x0080


	//----- nvinfo : EIATTR_COOP_GROUP_MASK_REGIDS
	.align		4
        /*00b0*/ 	.byte	0x04, 0x29
        /*00b2*/ 	.short	(.L_32 - .L_31)


	//   ....[0]....
.L_31:
        /*00b4*/ 	.word	0xffffffff


	//   ....[1]....
        /*00b8*/ 	.word	0xffffffff


	//   ....[2]....
        /*00bc*/ 	.word	0xffffffff


	//   ....[3]....
        /*00c0*/ 	.word	0xffffffff


	//   ....[4]....
        /*00c4*/ 	.word	0xffffffff


	//   ....[5]....
        /*00c8*/ 	.word	0xffffffff


	//   ....[6]....
        /*00cc*/ 	.word	0xffffffff


	//   ....[7]....
        /*00d0*/ 	.word	0xffffffff


	//   ....[8]....
        /*00d4*/ 	.word	0xffffffff


	//----- nvinfo : EIATTR_COOP_GROUP_INSTR_OFFSETS
	.align		4
.L_32:
        /*00d8*/ 	.byte	0x04, 0x28
        /*00da*/ 	.short	(.L_34 - .L_33)


	//   ....[0]....
.L_33:
        /*00dc*/ 	.word	0x00000740


	//   ....[1]....
        /*00e0*/ 	.word	0x00000770


	//   ....[2]....
        /*00e4*/ 	.word	0x000007a0


	//   ....[3]....
        /*00e8*/ 	.word	0x000007c0


	//   ....[4]....
        /*00ec*/ 	.word	0x000007e0


	//   ....[5]....
        /*00f0*/ 	.word	0x00000850


	//   ....[6]....
        /*00f4*/ 	.word	0x00000870


	//   ....[7]....
        /*00f8*/ 	.word	0x00000890


	//   ....[8]....
        /*00fc*/ 	.word	0x000008c0


	//----- nvinfo : EIATTR_EXIT_INSTR_OFFSETS
	.align		4
.L_34:
        /*0100*/ 	.byte	0x04, 0x1c
        /*0102*/ 	.short	(.L_36 - .L_35)


	//   ....[0]....
.L_35:
        /*0104*/ 	.word	0x000010f0


	//   ....[1]....
        /*0108*/ 	.word	0x00001110


	//----- nvinfo : EIATTR_REQNTID
	.align		4
.L_36:
        /*010c*/ 	.byte	0x04, 0x10
        /*010e*/ 	.short	(.L_38 - .L_37)
.L_37:
        /*0110*/ 	.word	0x00000200
        /*0114*/ 	.word	0x00000001
        /*0118*/ 	.word	0x00000001
.L_38:


//--------------------- .nv.callgraph             --------------------------
	.section	.nv.callgraph,"",@"SHT_CUDA_CALLGRAPH"
	.align	4
	.sectionentsize	8
	.align		4
        /*0000*/ 	.word	0x00000000
	.align		4
        /*0004*/ 	.word	0xffffffff
	.align		4
        /*0008*/ 	.word	0x00000000
	.align		4
        /*000c*/ 	.word	0xfffffffe
	.align		4
        /*0010*/ 	.word	0x00000000
	.align		4
        /*0014*/ 	.word	0xfffffffd
	.align		4
        /*0018*/ 	.word	0x00000000
	.align		4
        /*001c*/ 	.word	0xfffffffc


//--------------------- .nv.rel.action            --------------------------
	.section	.nv.rel.action,"",@"SHT_CUDA_RELOCINFO"
	.align	8
	.sectionentsize	8
        /*0000*/ 	.byte	0x73, 0x00, 0x00, 0x00, 0x00, 0x00, 0x00, 0x00, 0x00, 0x00, 0x00, 0x11, 0x25, 0x00, 0x05, 0x36


//--------------------- .nv.constant4             --------------------------
	.section	.nv.constant4,"a",@progbits
	.align	8
	.align		8
.nv.constant4:
        /*0000*/ 	.dword	_$_str


//--------------------- .nv.constant0.triton_red_fused__to_copy_add_mean_mul_pow_rsqrt_9 --------------------------
	.section	.nv.constant0.triton_red_fused__to_copy_add_mean_mul_pow_rsqrt_9,"a",@progbits
	.sectionflags	@""
	.align	4
.nv.constant0.triton_red_fused__to_copy_add_mean_mul_pow_rsqrt_9:
	.zero		416


//--------------------- .text.triton_red_fused__to_copy_add_mean_mul_pow_rsqrt_9 --------------------------
	.section	.text.triton_red_fused__to_copy_add_mean_mul_pow_rsqrt_9,"ax",@progbits
	.sectionflags	@"SHF_BARRIERS=1"
	.sectioninfo	@"SHI_REGISTERS=36"
	.align	128
        .global         triton_red_fused__to_copy_add_mean_mul_pow_rsqrt_9
        .type           triton_red_fused__to_copy_add_mean_mul_pow_rsqrt_9,@function
        .size           triton_red_fused__to_copy_add_mean_mul_pow_rsqrt_9,(.L_x_1 - triton_red_fused__to_copy_add_mean_mul_pow_rsqrt_9)
        .other          triton_red_fused__to_copy_add_mean_mul_pow_rsqrt_9,@"STO_CUDA_ENTRY STV_DEFAULT"
triton_red_fused__to_copy_add_mean_mul_pow_rsqrt_9:
.text.triton_red_fused__to_copy_add_mean_mul_pow_rsqrt_9:
[----:B------:R-:W-:Y:S02]  /*0000*/  MOV R1, c[0x0][0x28] ;  /* 0x00000a0000017a02 */ /* 0x000fe40000000f00 */
[----:B------:R-:W0:Y:S01]  /*0010*/  S2R R28, SR_TID.X ;  /* 0x00000000001c7919 */ /* 0x000e220000002100 */
[----:B------:R-:W-:Y:S01]  /*0020*/  MOV R27, 0x2 ;  /* 0x00000002001b7802 */ /* 0x000fe20000000f00 */
[----:B------:R-:W-:Y:S01]  /*0030*/  CS2R R24, SRZ ;  /* 0x0000000000187805 */ /* 0x000fe2000001ff00 */
[----:B------:R-:W-:Y:S01]  /*0040*/  CS2R R20, SRZ ;  /* 0x0000000000147805 */ /* 0x000fe2000001ff00 */
[----:B------:R-:W1:Y:S01]  /*0050*/  S2R R3, SR_CTAID.X ;  /* 0x0000000000037919 */ /* 0x000e620000002500 */
[----:B------:R-:W-:Y:S01]  /*0060*/  ULDC.64 UR4, c[0x0][0x118] ;  /* 0x0000460000047ab9 */ /* 0x000fe20000000a00 */
[----:B0-----:R-:W-:-:S04]  /*0070*/  SHF.L.U32 R26, R28, 0x2, RZ ;  /* 0x000000021c1a7819 */ /* 0x001fc800000006ff */
[----:B------:R-:W-:Y:S02]  /*0080*/  LOP3.LUT R26, R26, 0x7fc, RZ, 0xc0, !PT ;  /* 0x000007fc1a1a7812 */ /* 0x000fe400078ec0ff */
[----:B-1----:R-:W-:-:S03]  /*0090*/  ISETP.GE.AND P1, PT, R3, 0x200, PT ;  /* 0x000002000300780c */ /* 0x002fc60003f26270 */
[----:B------:R-:W-:-:S04]  /*00a0*/  IMAD R0, R3, 0x1000, R26 ;  /* 0x0000100003007824 */ /* 0x000fc800078e021a */
[----:B------:R-:W-:-:S04]  /*00b0*/  IMAD.WIDE R6, R0, R27, c[0x0][0x160] ;  /* 0x0000580000067625 */ /* 0x000fc800078e021b */
[CC--:B------:R-:W-:Y:S02]  /*00c0*/  IMAD.WIDE R2, R0.reuse, R27.reuse, c[0x0][0x168] ;  /* 0x00005a0000027625 */ /* 0x0c0fe400078e021b */
[----:B------:R-:W2:Y:S04]  /*00d0*/  @!P1 LDG.E.EL.64 R24, [R6.64] ;  /* 0x0000000406189981 */ /* 0x000ea8000c2e1b00 */
[----:B------:R-:W3:Y:S01]  /*00e0*/  @!P1 LDG.E.EL.64 R20, [R2.64] ;  /* 0x0000000402149981 */ /* 0x000ee2000c2e1b00 */
[----:B------:R-:W-:Y:S01]  /*00f0*/  CS2R R22, SRZ ;  /* 0x0000000000167805 */ /* 0x000fe2000001ff00 */
[----:B------:R-:W-:Y:S01]  /*0100*/  IMAD.WIDE R8, R0, R27, c[0x0][0x170] ;  /* 0x00005c0000087625 */ /* 0x000fe200078e021b */
[----:B------:R-:W-:-:S04]  /*0110*/  CS2R R12, SRZ ;  /* 0x00000000000c7805 */ /* 0x000fc8000001ff00 */
[----:B------:R-:W4:Y:S01]  /*0120*/  @!P1 LDG.E.EL.64 R22, [R8.64] ;  /* 0x0000000408169981 */ /* 0x000f22000c2e1b00 */
[----:B------:R-:W-:Y:S01]  /*0130*/  IMAD.WIDE R4, R0, R27, c[0x0][0x178] ;  /* 0x00005e0000047625 */ /* 0x000fe200078e021b */
[----:B------:R-:W-:-:S04]  /*0140*/  CS2R R14, SRZ ;  /* 0x00000000000e7805 */ /* 0x000fc8000001ff00 */
[----:B------:R-:W5:Y:S01]  /*0150*/  @!P1 LDG.E.EL.64 R12, [R4.64] ;  /* 0x00000004040c9981 */ /* 0x000f62000c2e1b00 */
[----:B------:R-:W-:-:S03]  /*0160*/  CS2R R18, SRZ ;  /* 0x0000000000127805 */ /* 0x000fc6000001ff00 */
[----:B------:R-:W4:Y:S04]  /*0170*/  @!P1 LDG.E.EL.64 R14, [R6.64+0x1000] ;  /* 0x00100004060e9981 */ /* 0x000f28000c2e1b00 */
[----:B------:R-:W5:Y:S01]  /*0180*/  @!P1 LDG.E.EL.64 R18, [R2.64+0x1000] ;  /* 0x0010000402129981 */ /* 0x000f62000c2e1b00 */
[----:B------:R-:W-:Y:S01]  /*0190*/  CS2R R16, SRZ ;  /* 0x0000000000107805 */ /* 0x000fe2000001ff00 */
[----:B------:R-:W-:-:S05]  /*01a0*/  CS2R R10, SRZ ;  /* 0x00000000000a7805 */ /* 0x000fca000001ff00 */
[----:B------:R-:W5:Y:S04]  /*01b0*/  @!P1 LDG.E.EL.64 R16, [R8.64+0x1000] ;  /* 0x0010000408109981 */ /* 0x000f68000c2e1b00 */
[----:B------:R-:W5:Y:S01]  /*01c0*/  @!P1 LDG.E.EL.64 R10, [R4.64+0x1000] ;  /* 0x00100004040a9981 */ /* 0x000f62000c2e1b00 */
[C---:B------:R-:W-:Y:S02]  /*01d0*/  LOP3.LUT P0, RZ, R28.reuse, 0x1f, RZ, 0xc0, !PT ;  /* 0x0000001f1cff7812 */ /* 0x040fe4000780c0ff */
[----:B------:R-:W-:Y:S02]  /*01e0*/  ISETP.GE.AND P2, PT, R28, 0x10, PT ;  /* 0x000000101c00780c */ /* 0x000fe40003f46270 */
[----:B--2---:R-:W-:Y:S02]  /*01f0*/  SHF.L.U32 R31, R24, 0x10, RZ ;  /* 0x00000010181f7819 */ /* 0x004fe400000006ff */
[----:B------:R-:W-:-:S02]  /*0200*/  SHF.L.U32 R32, R25, 0x10, RZ ;  /* 0x0000001019207819 */ /* 0x000fc400000006ff */
[----:B---3--:R-:W-:Y:S01]  /*0210*/  SHF.L.U32 R30, R20, 0x10, RZ ;  /* 0x00000010141e7819 */ /* 0x008fe200000006ff */
[----:B------:R-:W-:Y:S01]  /*0220*/  IMAD.U32 R33, R21, 0x10000, RZ ;  /* 0x0001000015217824 */ /* 0x000fe200078e00ff */
[----:B------:R-:W-:Y:S02]  /*0230*/  PRMT R24, R24, 0x7632, R24 ;  /* 0x0000763218187816 */ /* 0x000fe40000000018 */
[----:B------:R-:W-:Y:S01]  /*0240*/  PRMT R20, R20, 0x7632, R20 ;  /* 0x0000763214147816 */ /* 0x000fe20000000014 */
[----:B------:R-:W-:Y:S01]  /*0250*/  FADD R31, R31, R30 ;  /* 0x0000001e1f1f7221 */ /* 0x000fe20000000000 */
[----:B------:R-:W-:Y:S01]  /*0260*/  FADD R30, R32, R33 ;  /* 0x00000021201e7221 */ /* 0x000fe20000000000 */
[----:B------:R-:W-:Y:S02]  /*0270*/  PRMT R25, R25, 0x7632, R25 ;  /* 0x0000763219197816 */ /* 0x000fe40000000019 */
[----:B------:R-:W-:Y:S02]  /*0280*/  PRMT R32, R21, 0x7632, R32 ;  /* 0x0000763215207816 */ /* 0x000fe40000000020 */
[----:B------:R-:W-:-:S02]  /*0290*/  SHF.L.U32 R21, R24, 0x10, RZ ;  /* 0x0000001018157819 */ /* 0x000fc400000006ff */
[----:B------:R-:W-:Y:S01]  /*02a0*/  SHF.L.U32 R20, R20, 0x10, RZ ;  /* 0x0000001014147819 */ /* 0x000fe200000006ff */
[----:B------:R-:W-:Y:S01]  /*02b0*/  IMAD.U32 R32, R32, 0x10000, RZ ;  /* 0x0001000020207824 */ /* 0x000fe200078e00ff */
[----:B------:R-:W-:Y:S02]  /*02c0*/  SHF.L.U32 R25, R25, 0x10, RZ ;  /* 0x0000001019197819 */ /* 0x000fe400000006ff */
[C---:B----4-:R-:W-:Y:S01]  /*02d0*/  SHF.L.U32 R24, R22.reuse, 0x10, RZ ;  /* 0x0000001016187819 */ /* 0x050fe200000006ff */
[----:B------:R-:W-:Y:S01]  /*02e0*/  FADD R21, R21, R20 ;  /* 0x0000001415157221 */ /* 0x000fe20000000000 */
[----:B------:R-:W-:Y:S01]  /*02f0*/  PRMT R22, R22, 0x7632, R22 ;  /* 0x0000763216167816 */ /* 0x000fe20000000016 */
[----:B------:R-:W-:Y:S01]  /*0300*/  FADD R20, R25, R32 ;  /* 0x0000002019147221 */ /* 0x000fe20000000000 */
[C---:B------:R-:W-:Y:S01]  /*0310*/  SHF.L.U32 R25, R23.reuse, 0x10, RZ ;  /* 0x0000001017197819 */ /* 0x040fe200000006ff */
[----:B------:R-:W-:Y:S01]  /*0320*/  FADD R31, R24, R31 ;  /* 0x0000001f181f7221 */ /* 0x000fe20000000000 */
[----:B------:R-:W-:-:S02]  /*0330*/  PRMT R24, R23, 0x7632, R24 ;  /* 0x0000763217187816 */ /* 0x000fc40000000018 */
[----:B-----5:R-:W-:Y:S01]  /*0340*/  PRMT R23, R12, 0x7632, R23 ;  /* 0x000076320c177816 */ /* 0x020fe20000000017 */
[----:B------:R-:W-:Y:S01]  /*0350*/  FADD R30, R25, R30 ;  /* 0x0000001e191e7221 */ /* 0x000fe20000000000 */
[----:B------:R-:W-:Y:S01]  /*0360*/  SHF.L.U32 R22, R22, 0x10, RZ ;  /* 0x0000001016167819 */ /* 0x000fe200000006ff */
[----:B------:R-:W-:Y:S01]  /*0370*/  IMAD.U32 R25, R24, 0x10000, RZ ;  /* 0x0001000018197824 */ /* 0x000fe200078e00ff */
[----:B------:R-:W-:Y:S02]  /*0380*/  SHF.L.U32 R23, R23, 0x10, RZ ;  /* 0x0000001017177819 */ /* 0x000fe400000006ff */
[----:B------:R-:W-:Y:S01]  /*0390*/  SHF.L.U32 R33, R13, 0x10, RZ ;  /* 0x000000100d217819 */ /* 0x000fe200000006ff */
[----:B------:R-:W-:Y:S01]  /*03a0*/  FADD R22, R22, R21 ;  /* 0x0000001516167221 */ /* 0x000fe20000000000 */
[----:B------:R-:W-:Y:S01]  /*03b0*/  SHF.L.U32 R12, R12, 0x10, RZ ;  /* 0x000000100c0c7819 */ /* 0x000fe200000006ff */
[----:B------:R-:W-:Y:S01]  /*03c0*/  FADD R20, R25, R20 ;  /* 0x0000001419147221 */ /* 0x000fe20000000000 */
[----:B------:R-:W-:Y:S01]  /*03d0*/  PRMT R13, R14, 0x7632, R13 ;  /* 0x000076320e0d7816 */ /* 0x000fe2000000000d */
[----:B------:R-:W-:Y:S01]  /*03e0*/  FADD R22, R23, R22 ;  /* 0x0000001617167221 */ /* 0x000fe20000000000 */
[----:B------:R-:W-:Y:S01]  /*03f0*/  PRMT R23, R18, 0x7632, R23 ;  /* 0x0000763212177816 */ /* 0x000fe20000000017 */
[----:B------:R-:W-:Y:S01]  /*0400*/  FADD R12, R12, R31 ;  /* 0x0000001f0c0c7221 */ /* 0x000fe20000000000 */
[----:B------:R-:W-:Y:S01]  /*0410*/  SHF.L.U32 R25, R18, 0x10, RZ ;  /* 0x0000001012197819 */ /* 0x000fe200000006ff */
[----:B------:R-:W-:Y:S01]  /*0420*/  IMAD.U32 R18, R13, 0x10000, RZ ;  /* 0x000100000d127824 */ /* 0x000fe200078e00ff */
[----:B------:R-:W-:Y:S01]  /*0430*/  SHF.L.U32 R23, R23, 0x10, RZ ;  /* 0x0000001017177819 */ /* 0x000fe200000006ff */
[----:B------:R-:W-:Y:S01]  /*0440*/  IMAD.U32 R14, R14, 0x10000, RZ ;  /* 0x000100000e0e7824 */ /* 0x000fe200078e00ff */
        /* <DEDUP_REMOVED lines=8> */
[----:B------:R-:W-:-:S02]  /*04d0*/  SHF.L.U32 R23, R13, 0x10, RZ ;  /* 0x000000100d177819 */ /* 0x000fc400000006ff */
[C---:B------:R-:W-:Y:S02]  /*04e0*/  PRMT R13, R16.reuse, 0x7632, R13 ;  /* 0x00007632100d7816 */ /* 0x040fe4000000000d */
[----:B------:R-:W-:Y:S01]  /*04f0*/  SHF.L.U32 R24, R19, 0x10, RZ ;  /* 0x0000001013187819 */ /* 0x000fe200000006ff */
[----:B------:R-:W-:Y:S01]  /*0500*/  IMAD.U32 R19, R16, 0x10000, RZ ;  /* 0x0001000010137824 */ /* 0x000fe200078e00ff */
[C---:B------:R-:W-:Y:S02]  /*0510*/  PRMT R16, R17.reuse, 0x7632, R16 ;  /* 0x0000763211107816 */ /* 0x040fe40000000010 */
[----:B------:R-:W-:Y:S01]  /*0520*/  SHF.L.U32 R30, R17, 0x10, RZ ;  /* 0x00000010111e7819 */ /* 0x000fe200000006ff */
[----:B------:R-:W-:Y:S01]  /*0530*/  FADD R19, R19, R14 ;  /* 0x0000000e13137221 */ /* 0x000fe20000000000 */
[----:B------:R-:W-:Y:S01]  /*0540*/  SHF.L.U32 R17, R13, 0x10, RZ ;  /* 0x000000100d117819 */ /* 0x000fe200000006ff */
[----:B------:R-:W-:Y:S01]  /*0550*/  FADD R23, R23, R24 ;  /* 0x0000001817177221 */ /* 0x000fe20000000000 */
[----:B------:R-:W-:Y:S01]  /*0560*/  PRMT R13, R10, 0x7632, R13 ;  /* 0x000076320a0d7816 */ /* 0x000fe2000000000d */
[--C-:B------:R-:W-:Y:S01]  /*0570*/  FADD R30, R30, R15.reuse ;  /* 0x0000000f1e1e7221 */ /* 0x100fe20000000000 */
[----:B------:R-:W-:Y:S01]  /*0580*/  SHF.L.U32 R16, R16, 0x10, RZ ;  /* 0x0000001010107819 */ /* 0x000fe200000006ff */
[----:B------:R-:W-:Y:S01]  /*0590*/  FADD R17, R17, R18 ;  /* 0x0000001211117221 */ /* 0x000fe20000000000 */
[----:B------:R-:W-:Y:S01]  /*05a0*/  SHF.L.U32 R14, R13, 0x10, RZ ;  /* 0x000000100d0e7819 */ /* 0x000fe200000006ff */
[----:B------:R-:W-:Y:S01]  /*05b0*/  IMAD.U32 R10, R10, 0x10000, RZ ;  /* 0x000100000a0a7824 */ /* 0x000fe200078e00ff */
[C---:B------:R-:W-:Y:S01]  /*05c0*/  PRMT R15, R11.reuse, 0x7632, R15 ;  /* 0x000076320b0f7816 */ /* 0x040fe2000000000f */
[----:B------:R-:W-:Y:S01]  /*05d0*/  FADD R23, R16, R23 ;  /* 0x0000001710177221 */ /* 0x000fe20000000000 */
[----:B------:R-:W-:Y:S01]  /*05e0*/  SHF.L.U32 R11, R11, 0x10, RZ ;  /* 0x000000100b0b7819 */ /* 0x000fe200000006ff */
[----:B------:R-:W-:Y:S01]  /*05f0*/  FADD R10, R10, R19 ;  /* 0x000000130a0a7221 */ /* 0x000fe20000000000 */
[----:B------:R-:W-:Y:S01]  /*0600*/  PRMT R13, R13, 0x7632, R13 ;  /* 0x000076320d0d7816 */ /* 0x000fe2000000000d */
[----:B------:R-:W-:Y:S01]  /*0610*/  FADD R14, R14, R17 ;  /* 0x000000110e0e7221 */ /* 0x000fe20000000000 */
[----:B------:R-:W-:Y:S01]  /*0620*/  SHF.L.U32 R16, R15, 0x10, RZ ;  /* 0x000000100f107819 */ /* 0x000fe200000006ff */
[----:B------:R-:W-:Y:S01]  /*0630*/  FADD R30, R11, R30 ;  /* 0x0000001e0b1e7221 */ /* 0x000fe20000000000 */
[----:B------:R-:W-:Y:S01]  /*0640*/  FMUL R11, R10, R10 ;  /* 0x0000000a0a0b7220 */ /* 0x000fe20000400000 */
[----:B------:R-:W-:Y:S01]  /*0650*/  IMAD.U32 R15, R13, 0x10000, RZ ;  /* 0x000100000d0f7824 */ /* 0x000fe200078e00ff */
[----:B------:R-:W-:Y:S01]  /*0660*/  FMUL R13, R14, R14 ;  /* 0x0000000e0e0d7220 */ /* 0x000fe20000400000 */
[----:B------:R-:W-:Y:S01]  /*0670*/  FADD R16, R16, R23 ;  /* 0x0000001710107221 */ /* 0x000fe20000000000 */
[----:B------:R-:W-:Y:S01]  /*0680*/  FMUL R30, R30, R30 ;  /* 0x0000001e1e1e7220 */ /* 0x000fe20000400000 */
[----:B------:R-:W-:Y:S01]  /*0690*/  FFMA R12, R12, R12, R11 ;  /* 0x0000000c0c0c7223 */ /* 0x000fe2000000000b */
[----:B------:R-:W-:Y:S01]  /*06a0*/  FFMA R13, R22, R22, R13 ;  /* 0x00000016160d7223 */ /* 0x000fe2000000000d */
[----:B------:R-:W-:Y:S01]  /*06b0*/  FADD R15, R15, R20 ;  /* 0x000000140f0f7221 */ /* 0x000fe20000000000 */
[----:B------:R-:W-:Y:S01]  /*06c0*/  FFMA R30, R21, R21, R30 ;  /* 0x00000015151e7223 */ /* 0x000fe2000000001e */
[----:B------:R-:W-:Y:S01]  /*06d0*/  FMUL R16, R16, R16 ;  /* 0x0000001010107220 */ /* 0x000fe20000400000 */
[----:B------:R-:W-:Y:S01]  /*06e0*/  FADD R13, R13, R12 ;  /* 0x0000000c0d0d7221 */ /* 0x000fe20000000000 */
[----:B------:R-:W-:-:S02]  /*06f0*/  CS2R R20, SRZ ;  /* 0x0000000000147805 */ /* 0x000fc4000001ff00 */
[----:B------:R-:W-:Y:S01]  /*0700*/  FFMA R16, R15, R15, R16 ;  /* 0x0000000f0f107223 */ /* 0x000fe20000000010 */
[----:B------:R-:W-:-:S04]  /*0710*/  FADD R13, R30, R13 ;  /* 0x0000000d1e0d7221 */ /* 0x000fc80000000000 */
[----:B------:R-:W-:-:S05]  /*0720*/  FADD R13, R16, R13 ;  /* 0x0000000d100d7221 */ /* 0x000fca0000000000 */
[----:B------:R-:W-:-:S05]  /*0730*/  FSEL R13, R13, RZ, !P1 ;  /* 0x000000ff0d0d7208 */ /* 0x000fca0004800000 */
[----:B------:R-:W0:Y:S02]  /*0740*/  SHFL.BFLY PT, R10, R13, 0x10, 0x1f ;  /* 0x0e001f000d0a7f89 */ /* 0x000e2400000e0000 */
[----:B0-----:R-:W-:Y:S01]  /*0750*/  FADD R10, R13, R10 ;  /* 0x0000000a0d0a7221 */ /* 0x001fe20000000000 */
[----:B------:R-:W-:-:S04]  /*0760*/  SHF.R.U32.HI R13, RZ, 0x3, R28 ;  /* 0x00000003ff0d7819 */ /* 0x000fc8000001161c */
[----:B------:R-:W0:Y:S01]  /*0770*/  SHFL.BFLY PT, R11, R10, 0x8, 0x1f ;  /* 0x0d001f000a0b7f89 */ /* 0x000e2200000e0000 */
[----:B------:R-:W-:Y:S01]  /*0780*/  LOP3.LUT R13, R13, 0x3c, RZ, 0xc0, !PT ;  /* 0x0000003c0d0d7812 */ /* 0x000fe200078ec0ff */
[----:B0-----:R-:W-:-:S05]  /*0790*/  FADD R11, R10, R11 ;  /* 0x0000000b0a0b7221 */ /* 0x001fca0000000000 */
[----:B------:R-:W0:Y:S02]  /*07a0*/  SHFL.BFLY PT, R12, R11, 0x4, 0x1f ;  /* 0x0c801f000b0c7f89 */ /* 0x000e2400000e0000 */
[----:B0-----:R-:W-:-:S05]  /*07b0*/  FADD R12, R11, R12 ;  /* 0x0000000c0b0c7221 */ /* 0x001fca0000000000 */
[----:B------:R-:W0:Y:S02]  /*07c0*/  SHFL.BFLY PT, R15, R12, 0x2, 0x1f ;  /* 0x0c401f000c0f7f89 */ /* 0x000e2400000e0000 */
[----:B0-----:R-:W-:-:S05]  /*07d0*/  FADD R15, R12, R15 ;  /* 0x0000000f0c0f7221 */ /* 0x001fca0000000000 */
[----:B------:R-:W0:Y:S02]  /*07e0*/  SHFL.BFLY PT, R14, R15, 0x1, 0x1f ;  /* 0x0c201f000f0e7f89 */ /* 0x000e2400000e0000 */
[----:B0-----:R-:W-:-:S05]  /*07f0*/  FADD R16, R15, R14 ;  /* 0x0000000e0f107221 */ /* 0x001fca0000000000 */
[----:B------:R-:W-:Y:S04]  /*0800*/  @!P0 STS [R13], R16 ;  /* 0x000000100d008388 */ /* 0x000fe80000000800 */
[----:B------:R-:W-:Y:S01]  /*0810*/  BAR.SYNC.DEFER_BLOCKING 0x0 ;  /* 0x0000000000007b1d */ /* 0x000fe20000010000 */
[----:B------:R-:W-:-:S04]  /*0820*/  LOP3.LUT P0, RZ, R28, 0xf, RZ, 0xc0, !PT ;  /* 0x0000000f1cff7812 */ /* 0x000fc8000780c0ff */
[----:B------:R-:W-:Y:S01]  /*0830*/  ISETP.LT.AND P0, PT, R28, 0x10, !P0 ;  /* 0x000000101c00780c */ /* 0x000fe20004701270 */
[----:B------:R-:W0:Y:S04]  /*0840*/  @!P2 LDS R29, [R28.X4] ;  /* 0x000000001c1da984 */ /* 0x000e280000004800 */
[----:B0-----:R-:W0:Y:S02]  /*0850*/  SHFL.BFLY PT, R10, R29, 0x8, 0x1f ;  /* 0x0d001f001d0a7f89 */ /* 0x001e2400000e0000 */
[----:B0-----:R-:W-:-:S05]  /*0860*/  FADD R10, R29, R10 ;  /* 0x0000000a1d0a7221 */ /* 0x001fca0000000000 */
[----:B------:R-:W0:Y:S02]  /*0870*/  SHFL.BFLY PT, R11, R10, 0x4, 0x1f ;  /* 0x0c801f000a0b7f89 */ /* 0x000e2400000e0000 */
[----:B0-----:R-:W-:-:S05]  /*0880*/  FADD R11, R10, R11 ;  /* 0x0000000b0a0b7221 */ /* 0x001fca0000000000 */
[----:B------:R-:W0:Y:S02]  /*0890*/  SHFL.BFLY PT, R12, R11, 0x2, 0x1f ;  /* 0x0c401f000b0c7f89 */ /* 0x000e2400000e0000 */
[----:B0-----:R-:W-:Y:S02]  /*08a0*/  FADD R14, R11, R12 ;  /* 0x0000000c0b0e7221 */ /* 0x001fe40000000000 */
[----:B------:R-:W-:-:S03]  /*08b0*/  CS2R R12, SRZ ;  /* 0x00000000000c7805 */ /* 0x000fc6000001ff00 */
[----:B------:R-:W0:Y:S02]  /*08c0*/  SHFL.BFLY PT, R15, R14, 0x1, 0x1f ;  /* 0x0c201f000e0f7f89 */ /* 0x000e2400000e0000 */
[----:B0-----:R-:W-:-:S05]  /*08d0*/  FADD R17, R14, R15 ;  /* 0x0000000f0e117221 */ /* 0x001fca0000000000 */
[----:B------:R0:W-:Y:S04]  /*08e0*/  @P0 STS [R28.X4], R17 ;  /* 0x000000111c000388 */ /* 0x0001e80000004800 */
[----:B------:R-:W-:Y:S01]  /*08f0*/  BAR.SYNC.DEFER_BLOCKING 0x0 ;  /* 0x0000000000007b1d */ /* 0x000fe20000010000 */
[----:B------:R-:W-:-:S05]  /*0900*/  CS2R R18, SRZ ;  /* 0x0000000000127805 */ /* 0x000fca000001ff00 */
[----:B------:R-:W2:Y:S04]  /*0910*/  @!P1 LDG.E.EF.64 R12, [R6.64] ;  /* 0x00000004060c9981 */ /* 0x000ea8000c0e1b00 */
[----:B------:R-:W3:Y:S04]  /*0920*/  @!P1 LDG.E.EF.64 R20, [R2.64] ;  /* 0x0000000402149981 */ /* 0x000ee8000c0e1b00 */
[----:B------:R-:W4:Y:S01]  /*0930*/  @!P1 LDG.E.EF.64 R18, [R8.64] ;  /* 0x0000000408129981 */ /* 0x000f22000c0e1b00 */
[----:B------:R-:W-:Y:S01]  /*0940*/  CS2R R14, SRZ ;  /* 0x00000000000e7805 */ /* 0x000fe2000001ff00 */
[----:B------:R-:W-:-:S02]  /*0950*/  IMAD.WIDE.U32 R10, R26, R27, c[0x0][0x180] ;  /* 0x000060001a0a7625 */ /* 0x000fc400078e001b */
[----:B------:R-:W1:Y:S04]  /*0960*/  LDS R22, [RZ] ;  /* 0x00000000ff167984 */ /* 0x000e680000000800 */
[----:B------:R-:W5:Y:S04]  /*0970*/  @!P1 LDG.E.EF.64 R14, [R4.64] ;  /* 0x00000004040e9981 */ /* 0x000f68000c0e1b00 */
[----:B0-----:R-:W4:Y:S01]  /*0980*/  LDG.E.EL.64 R16, [R10.64] ;  /* 0x000000040a107981 */ /* 0x001f22000c2e1b00 */
[C---:B--2---:R-:W-:Y:S02]  /*0990*/  SHF.L.U32 R23, R12.reuse, 0x10, RZ ;  /* 0x000000100c177819 */ /* 0x044fe400000006ff */
[----:B------:R-:W-:-:S02]  /*09a0*/  PRMT R12, R12, 0x7632, R12 ;  /* 0x000076320c0c7816 */ /* 0x000fc4000000000c */
[C---:B---3--:R-:W-:Y:S01]  /*09b0*/  SHF.L.U32 R24, R20.reuse, 0x10, RZ ;  /* 0x0000001014187819 */ /* 0x048fe200000006ff */
[----:B------:R-:W-:Y:S01]  /*09c0*/  IMAD.U32 R29, R21, 0x10000, RZ ;  /* 0x00010000151d7824 */ /* 0x000fe200078e00ff */
[----:B------:R-:W-:Y:S02]  /*09d0*/  PRMT R21, R13, 0x7632, R21 ;  /* 0x000076320d157816 */ /* 0x000fe40000000015 */
[----:B------:R-:W-:Y:S01]  /*09e0*/  PRMT R20, R20, 0x7632, R20 ;  /* 0x0000763214147816 */ /* 0x000fe20000000014 */
[----:B------:R-:W-:Y:S01]  /*09f0*/  FADD R23, R23, R24 ;  /* 0x0000001817177221 */ /* 0x000fe20000000000 */
[----:B------:R-:W-:Y:S02]  /*0a00*/  SHF.L.U32 R24, R13, 0x10, RZ ;  /* 0x000000100d187819 */ /* 0x000fe400000006ff */
[----:B------:R-:W-:Y:S02]  /*0a10*/  PRMT R25, R21, 0x7632, R25 ;  /* 0x0000763215197816 */ /* 0x000fe40000000019 */
[----:B------:R-:W-:Y:S01]  /*0a20*/  SHF.L.U32 R12, R12, 0x10, RZ ;  /* 0x000000100c0c7819 */ /* 0x000fe200000006ff */
[----:B------:R-:W-:Y:S01]  /*0a30*/  FADD R29, R24, R29 ;  /* 0x0000001d181d7221 */ /* 0x000fe20000000000 */
[----:B------:R-:W-:Y:S01]  /*0a40*/  SHF.L.U32 R13, R20, 0x10, RZ ;  /* 0x00000010140d7819 */ /* 0x000fe200000006ff */
[----:B------:R-:W-:Y:S01]  /*0a50*/  IMAD.U32 R25, R25, 0x10000, RZ ;  /* 0x0001000019197824 */ /* 0x000fe200078e00ff */
[----:B------:R-:W-:-:S02]  /*0a60*/  SHF.L.U32 R24, R21, 0x10, RZ ;  /* 0x0000001015187819 */ /* 0x000fc400000006ff */
[----:B----4-:R-:W-:Y:S01]  /*0a70*/  PRMT R20, R18, 0x7632, R20 ;  /* 0x0000763212147816 */ /* 0x010fe20000000014 */
[----:B------:R-:W-:Y:S01]  /*0a80*/  FADD R21, R12, R13 ;  /* 0x0000000d0c157221 */ /* 0x000fe20000000000 */
[C---:B------:R-:W-:Y:S01]  /*0a90*/  SHF.L.U32 R12, R19.reuse, 0x10, RZ ;  /* 0x00000010130c7819 */ /* 0x040fe200000006ff */
[----:B------:R-:W-:Y:S01]  /*0aa0*/  FADD R13, R24, R25 ;  /* 0x00000019180d7221 */ /* 0x000fe20000000000 */
[----:B------:R-:W-:Y:S01]  /*0ab0*/  IMAD.MOV.U32 R25, RZ, RZ, 0x39800000 ;  /* 0x39800000ff197424 */ /* 0x000fe200078e00ff */
[----:B------:R-:W-:Y:S02]  /*0ac0*/  SHF.L.U32 R20, R20, 0x10, RZ ;  /* 0x0000001014147819 */ /* 0x000fe400000006ff */
[----:B------:R-:W-:Y:S01]  /*0ad0*/  FADD R24, R12, R29 ;  /* 0x0000001d0c187221 */ /* 0x000fe20000000000 */
[----:B-1----:R-:W-:Y:S01]  /*0ae0*/  FFMA R12, R22, R25, 9.9999999747524270788e-07 ;  /* 0x358637bd160c7423 */ /* 0x002fe20000000019 */
[----:B------:R-:W-:Y:S01]  /*0af0*/  SHF.L.U32 R18, R18, 0x10, RZ ;  /* 0x0000001012127819 */ /* 0x000fe200000006ff */
[----:B------:R-:W-:Y:S01]  /*0b00*/  FADD R21, R20, R21 ;  /* 0x0000001514157221 */ /* 0x000fe20000000000 */
[----:B------:R-:W-:-:S02]  /*0b10*/  PRMT R19, R19, 0x7632, R19 ;  /* 0x0000763213137816 */ /* 0x000fc40000000013 */
[----:B-----5:R-:W-:Y:S01]  /*0b20*/  PRMT R22, R15, 0x7632, R22 ;  /* 0x000076320f167816 */ /* 0x020fe20000000016 */
[----:B------:R-:W0:Y:S01]  /*0b30*/  MUFU.RSQ R12, R12 ;  /* 0x0000000c000c7308 */ /* 0x000e220000001400 */
[----:B------:R-:W-:Y:S01]  /*0b40*/  SHF.L.U32 R20, R19, 0x10, RZ ;  /* 0x0000001013147819 */ /* 0x000fe200000006ff */
[----:B------:R-:W-:Y:S01]  /*0b50*/  FADD R23, R18, R23 ;  /* 0x0000001712177221 */ /* 0x000fe20000000000 */
[----:B------:R-:W-:Y:S01]  /*0b60*/  PRMT R18, R14, 0x7632, R18 ;  /* 0x000076320e127816 */ /* 0x000fe20000000012 */
[----:B------:R-:W-:Y:S01]  /*0b70*/  IMAD.U32 R22, R22, 0x10000, RZ ;  /* 0x0001000016167824 */ /* 0x000fe200078e00ff */
[----:B------:R-:W-:Y:S01]  /*0b80*/  SHF.L.U32 R14, R14, 0x10, RZ ;  /* 0x000000100e0e7819 */ /* 0x000fe200000006ff */
[----:B------:R-:W-:Y:S01]  /*0b90*/  FADD R13, R20, R13 ;  /* 0x0000000d140d7221 */ /* 0x000fe20000000000 */
[----:B------:R-:W-:Y:S02]  /*0ba0*/  SHF.L.U32 R15, R15, 0x10, RZ ;  /* 0x000000100f0f7819 */ /* 0x000fe400000006ff */
[----:B------:R-:W-:Y:S01]  /*0bb0*/  SHF.L.U32 R18, R18, 0x10, RZ ;  /* 0x0000001012127819 */ /* 0x000fe200000006ff */
[----:B------:R-:W-:Y:S01]  /*0bc0*/  FADD R23, R14, R23 ;  /* 0x000000170e177221 */ /* 0x000fe20000000000 */
[--C-:B------:R-:W-:Y:S01]  /*0bd0*/  FADD R25, R22, R13.reuse ;  /* 0x0000000d16197221 */ /* 0x100fe20000000000 */
[----:B------:R-:W-:Y:S01]  /*0be0*/  PRMT R13, R16, 0x7632, R13 ;  /* 0x00007632100d7816 */ /* 0x000fe2000000000d */
[----:B------:R-:W-:Y:S01]  /*0bf0*/  FADD R19, R15, R24 ;  /* 0x000000180f137221 */ /* 0x000fe20000000000 */
[C---:B------:R-:W-:Y:S01]  /*0c00*/  PRMT R14, R17.reuse, 0x7632, R14 ;  /* 0x00007632110e7816 */ /* 0x040fe2000000000e */
[----:B------:R-:W-:Y:S01]  /*0c10*/  FADD R21, R18, R21 ;  /* 0x0000001512157221 */ /* 0x000fe20000000000 */
[----:B------:R-:W-:Y:S01]  /*0c20*/  SHF.L.U32 R16, R16, 0x10, RZ ;  /* 0x0000001010107819 */ /* 0x000fe200000006ff */
[C---:B0-----:R-:W-:Y:S01]  /*0c30*/  FMUL R23, R12.reuse, R23 ;  /* 0x000000170c177220 */ /* 0x041fe20000400000 */
[----:B------:R-:W-:Y:S01]  /*0c40*/  SHF.L.U32 R17, R17, 0x10, RZ ;  /* 0x0000001011117819 */ /* 0x000fe200000006ff */
[C---:B------:R-:W-:Y:S01]  /*0c50*/  FMUL R20, R12.reuse, R19 ;  /* 0x000000130c147220 */ /* 0x040fe20000400000 */
[----:B------:R-:W-:Y:S01]  /*0c60*/  SHF.L.U32 R13, R13, 0x10, RZ ;  /* 0x000000100d0d7819 */ /* 0x000fe200000006ff */
[----:B------:R-:W-:Y:S01]  /*0c70*/  FMUL R18, R12, R25 ;  /* 0x000000190c127220 */ /* 0x000fe20000400000 */
[----:B------:R-:W-:Y:S01]  /*0c80*/  SHF.L.U32 R15, R14, 0x10, RZ ;  /* 0x000000100e0f7819 */ /* 0x000fe200000006ff */
[----:B------:R-:W-:Y:S01]  /*0c90*/  FMUL R14, R12, R21 ;  /* 0x000000150c0e7220 */ /* 0x000fe20000400000 */
[----:B------:R-:W-:Y:S01]  /*0ca0*/  FMUL R16, R16, R23 ;  /* 0x0000001710107220 */ /* 0x000fe20000400000 */
[----:B------:R-:W-:Y:S01]  /*0cb0*/  FMUL R17, R17, R20 ;  /* 0x0000001411117220 */ /* 0x000fe20000400000 */
[----:B------:R-:W-:Y:S01]  /*0cc0*/  CS2R R22, SRZ ;  /* 0x0000000000167805 */ /* 0x000fe2000001ff00 */
[----:B------:R-:W-:Y:S01]  /*0cd0*/  FMUL R13, R13, R14 ;  /* 0x0000000e0d0d7220 */ /* 0x000fe20000400000 */
[----:B------:R-:W-:Y:S01]  /*0ce0*/  FMUL R18, R15, R18 ;  /* 0x000000120f127220 */ /* 0x000fe20000400000 */
[----:B------:R-:W-:Y:S01]  /*0cf0*/  IMAD.WIDE R14, R0, R27, c[0x0][0x188] ;  /* 0x00006200000e7625 */ /* 0x000fe200078e021b */
[----:B------:R-:W-:-:S02]  /*0d00*/  CS2R R20, SRZ ;  /* 0x0000000000147805 */ /* 0x000fc4000001ff00 */
[----:B------:R-:W-:Y:S02]  /*0d10*/  F2FP.BF16.PACK_AB R24, R13, R16 ;  /* 0x000000100d18723e */ /* 0x000fe400000010ff */
[----:B------:R-:W-:Y:S02]  /*0d20*/  F2FP.BF16.PACK_AB R25, R18, R17 ;  /* 0x000000111219723e */ /* 0x000fe400000010ff */
[----:B------:R-:W-:-:S03]  /*0d30*/  CS2R R16, SRZ ;  /* 0x0000000000107805 */ /* 0x000fc6000001ff00 */
[----:B------:R0:W-:Y:S04]  /*0d40*/  @!P1 STG.E.64 [R14.64], R24 ;  /* 0x000000180e009986 */ /* 0x0001e8000c101b04 */
[----:B------:R-:W2:Y:S04]  /*0d50*/  @!P1 LDG.E.EF.64 R22, [R2.64+0x1000] ;  /* 0x0010000402169981 */ /* 0x000ea8000c0e1b00 */
[----:B------:R2:W3:Y:S04]  /*0d60*/  @!P1 LDG.E.EF.64 R20, [R6.64+0x1000] ;  /* 0x0010000406149981 */ /* 0x0004e8000c0e1b00 */
[----:B------:R-:W4:Y:S01]  /*0d70*/  @!P1 LDG.E.EF.64 R16, [R8.64+0x1000] ;  /* 0x0010000408109981 */ /* 0x000f22000c0e1b00 */
[----:B------:R-:W-:-:S03]  /*0d80*/  CS2R R18, SRZ ;  /* 0x0000000000127805 */ /* 0x000fc6000001ff00 */
[----:B------:R-:W5:Y:S04]  /*0d90*/  LDG.E.EL.64 R10, [R10.64+0x1000] ;  /* 0x001000040a0a7981 */ /* 0x000f68000c2e1b00 */
[----:B------:R1:W5:Y:S01]  /*0da0*/  @!P1 LDG.E.EF.64 R18, [R4.64+0x1000] ;  /* 0x0010000404129981 */ /* 0x000362000c0e1b00 */
[C---:B--2---:R-:W-:Y:S02]  /*0db0*/  SHF.L.U32 R7, R22.reuse, 0x10, RZ ;  /* 0x0000001016077819 */ /* 0x044fe400000006ff */
[----:B------:R-:W-:Y:S01]  /*0dc0*/  PRMT R22, R22, 0x7632, R22 ;  /* 0x0000763216167816 */ /* 0x000fe20000000016 */
[C---:B---3--:R-:W-:Y:S01]  /*0dd0*/  IMAD.U32 R0, R20.reuse, 0x10000, RZ ;  /* 0x0001000014007824 */ /* 0x048fe200078e00ff */
[----:B------:R-:W-:Y:S02]  /*0de0*/  PRMT R20, R20, 0x7632, R20 ;  /* 0x0000763214147816 */ /* 0x000fe40000000014 */
[----:B------:R-:W-:Y:S01]  /*0df0*/  SHF.L.U32 R13, R21, 0x10, RZ ;  /* 0x00000010150d7819 */ /* 0x000fe200000006ff */
[----:B------:R-:W-:Y:S01]  /*0e00*/  FADD R7, R0, R7 ;  /* 0x0000000700077221 */ /* 0x000fe20000000000 */
[----:B------:R-:W-:Y:S01]  /*0e10*/  SHF.L.U32 R2, R23, 0x10, RZ ;  /* 0x0000001017027819 */ /* 0x000fe200000006ff */
[----:B------:R-:W-:Y:S01]  /*0e20*/  IMAD.U32 R3, R22, 0x10000, RZ ;  /* 0x0001000016037824 */ /* 0x000fe200078e00ff */
[----:B------:R-:W-:-:S02]  /*0e30*/  PRMT R21, R21, 0x7632, R21 ;  /* 0x0000763215157816 */ /* 0x000fc40000000015 */
[----:B------:R-:W-:Y:S02]  /*0e40*/  PRMT R23, R23, 0x7632, R23 ;  /* 0x0000763217177816 */ /* 0x000fe40000000017 */
[----:B----4-:R-:W-:Y:S02]  /*0e50*/  PRMT R0, R16, 0x7632, R0 ;  /* 0x0000763210007816 */ /* 0x010fe40000000000 */
[----:B------:R-:W-:Y:S01]  /*0e60*/  SHF.L.U32 R20, R20, 0x10, RZ ;  /* 0x0000001014147819 */ /* 0x000fe200000006ff */
[----:B------:R-:W-:Y:S01]  /*0e70*/  FADD R13, R13, R2 ;  /* 0x000000020d0d7221 */ /* 0x000fe20000000000 */
[----:B------:R-:W-:Y:S01]  /*0e80*/  SHF.L.U32 R21, R21, 0x10, RZ ;  /* 0x0000001015157819 */ /* 0x000fe200000006ff */
[----:B------:R-:W-:Y:S01]  /*0e90*/  IMAD.U32 R0, R0, 0x10000, RZ ;  /* 0x0001000000007824 */ /* 0x000fe200078e00ff */
[----:B------:R-:W-:Y:S01]  /*0ea0*/  SHF.L.U32 R2, R23, 0x10, RZ ;  /* 0x0000001017027819 */ /* 0x000fe200000006ff */
[----:B------:R-:W-:Y:S01]  /*0eb0*/  FADD R3, R20, R3 ;  /* 0x0000000314037221 */ /* 0x000fe20000000000 */
[----:B-1----:R-:W-:-:S02]  /*0ec0*/  SHF.L.U32 R4, R17, 0x10, RZ ;  /* 0x0000001011047819 */ /* 0x002fc400000006ff */
[----:B------:R-:W-:Y:S01]  /*0ed0*/  PRMT R17, R17, 0x7632, R17 ;  /* 0x0000763211117816 */ /* 0x000fe20000000011 */
[----:B------:R-:W-:Y:S01]  /*0ee0*/  FADD R6, R21, R2 ;  /* 0x0000000215067221 */ /* 0x000fe20000000000 */
[----:B------:R-:W-:Y:S01]  /*0ef0*/  FADD R3, R0, R3 ;  /* 0x0000000300037221 */ /* 0x000fe20000000000 */
[----:B-----5:R-:W-:Y:S02]  /*0f00*/  PRMT R0, R18, 0x7632, R0 ;  /* 0x0000763212007816 */ /* 0x020fe40000000000 */
[----:B------:R-:W-:Y:S02]  /*0f10*/  PRMT R2, R19, 0x7632, R2 ;  /* 0x0000763213027816 */ /* 0x000fe40000000002 */
[----:B------:R-:W-:Y:S02]  /*0f20*/  SHF.L.U32 R17, R17, 0x10, RZ ;  /* 0x0000001011117819 */ /* 0x000fe400000006ff */
[----:B------:R-:W-:Y:S01]  /*0f30*/  SHF.L.U32 R16, R16, 0x10, RZ ;  /* 0x0000001010107819 */ /* 0x000fe200000006ff */
[----:B------:R-:W-:Y:S01]  /*0f40*/  IMAD.U32 R2, R2, 0x10000, RZ ;  /* 0x0001000002027824 */ /* 0x000fe200078e00ff */
[----:B------:R-:W-:Y:S01]  /*0f50*/  SHF.L.U32 R0, R0, 0x10, RZ ;  /* 0x0000001000007819 */ /* 0x000fe200000006ff */
[----:B------:R-:W-:Y:S01]  /*0f60*/  FADD R17, R17, R6 ;  /* 0x0000000611117221 */ /* 0x000fe20000000000 */
[----:B------:R-:W-:Y:S01]  /*0f70*/  SHF.L.U32 R18, R18, 0x10, RZ ;  /* 0x0000001012127819 */ /* 0x000fe200000006ff */
[----:B------:R-:W-:Y:S01]  /*0f80*/  FADD R7, R16, R7 ;  /* 0x0000000710077221 */ /* 0x000fe20000000000 */
[----:B------:R-:W-:Y:S01]  /*0f90*/  SHF.L.U32 R19, R19, 0x10, RZ ;  /* 0x0000001013137819 */ /* 0x000fe200000006ff */
[----:B------:R-:W-:Y:S01]  /*0fa0*/  FADD R4, R4, R13 ;  /* 0x0000000d04047221 */ /* 0x000fe20000000000 */
[----:B------:R-:W-:Y:S01]  /*0fb0*/  FADD R3, R0, R3 ;  /* 0x0000000300037221 */ /* 0x000fe20000000000 */
[----:B------:R-:W-:Y:S01]  /*0fc0*/  FADD R17, R2, R17 ;  /* 0x0000001102117221 */ /* 0x000fe20000000000 */
[----:B------:R-:W-:Y:S01]  /*0fd0*/  PRMT R0, R10, 0x7632, R0 ;  /* 0x000076320a007816 */ /* 0x000fe20000000000 */
[----:B------:R-:W-:Y:S01]  /*0fe0*/  FADD R7, R18, R7 ;  /* 0x0000000712077221 */ /* 0x000fe20000000000 */
[----:B------:R-:W-:Y:S01]  /*0ff0*/  PRMT R2, R11, 0x7632, R2 ;  /* 0x000076320b027816 */ /* 0x000fe20000000002 */
[----:B------:R-:W-:Y:S01]  /*1000*/  FADD R19, R19, R4 ;  /* 0x0000000413137221 */ /* 0x000fe20000000000 */
[----:B------:R-:W-:Y:S01]  /*1010*/  SHF.L.U32 R10, R10, 0x10, RZ ;  /* 0x000000100a0a7819 */ /* 0x000fe200000006ff */
[C---:B------:R-:W-:Y:S01]  /*1020*/  FMUL R7, R12.reuse, R7 ;  /* 0x000000070c077220 */ /* 0x040fe20000400000 */
[----:B------:R-:W-:Y:S01]  /*1030*/  SHF.L.U32 R11, R11, 0x10, RZ ;  /* 0x000000100b0b7819 */ /* 0x000fe200000006ff */
[----:B------:R-:W-:Y:S01]  /*1040*/  FMUL R4, R12, R19 ;  /* 0x000000130c047220 */ /* 0x000fe20000400000 */
[----:B------:R-:W-:Y:S01]  /*1050*/  SHF.L.U32 R0, R0, 0x10, RZ ;  /* 0x0000001000007819 */ /* 0x000fe200000006ff */
[----:B------:R-:W-:Y:S01]  /*1060*/  FMUL R3, R12, R3 ;  /* 0x000000030c037220 */ /* 0x000fe20000400000 */
[----:B------:R-:W-:Y:S01]  /*1070*/  SHF.L.U32 R2, R2, 0x10, RZ ;  /* 0x0000001002027819 */ /* 0x000fe200000006ff */
[----:B------:R-:W-:Y:S01]  /*1080*/  FMUL R17, R12, R17 ;  /* 0x000000110c117220 */ /* 0x000fe20000400000 */
[----:B------:R-:W-:Y:S01]  /*1090*/  FMUL R7, R10, R7 ;  /* 0x000000070a077220 */ /* 0x000fe20000400000 */
[----:B------:R-:W-:Y:S01]  /*10a0*/  FMUL R4, R11, R4 ;  /* 0x000000040b047220 */ /* 0x000fe20000400000 */
[----:B------:R-:W-:Y:S01]  /*10b0*/  FMUL R0, R0, R3 ;  /* 0x0000000300007220 */ /* 0x000fe20000400000 */
[----:B------:R-:W-:-:S04]  /*10c0*/  FMUL R17, R2, R17 ;  /* 0x0000001102117220 */ /* 0x000fc80000400000 */
[----:B------:R-:W-:Y:S02]  /*10d0*/  F2FP.BF16.PACK_AB R16, R0, R7 ;  /* 0x000000070010723e */ /* 0x000fe400000010ff */
[----:B------:R-:W-:Y:S01]  /*10e0*/  F2FP.BF16.PACK_AB R17, R17, R4 ;  /* 0x000000041111723e */ /* 0x000fe200000010ff */
[----:B------:R-:W-:Y:S06]  /*10f0*/  @P1 EXIT ;  /* 0x000000000000194d */ /* 0x000fec0003800000 */
[----:B0-----:R-:W-:Y:S01]  /*1100*/  STG.E.64 [R14.64+0x1000], R16 ;  /* 0x001000100e007986 */ /* 0x001fe2000c101b04 */
[----:B------:R-:W-:Y:S05]  /*1110*/  EXIT ;  /* 0x000000000000794d */ /* 0x000fea0003800000 */
.L_x_0:
[----:B------:R-:W-:-:S00]  /*1120*/  BRA `(.L_x_0) ;  /* 0xfffffff000007947 */ /* 0x000fc0000383ffff */
[----:B------:R-:W-:-:S00]  /*1130*/  NOP ;  /* 0x0000000000007918 */ /* 0x000fc00000000000 */
        /* <DEDUP_REMOVED lines=12> */
.L_x_1:


//--------------------- .nv.global.init           --------------------------
	.section	.nv.global.init,"aw",@progbits
.nv.global.init:
	.type		_$_str,@object
	.size		_$_str,(.L_0 - _$_str)
_$_str:
        /*0000*/ 	.byte	0x5f, 0x5f, 0x43, 0x55, 0x44, 0x41, 0x5f, 0x46, 0x54, 0x5a, 0x00
.L_0:


//--------------------- .nv.shared.triton_red_fused__to_copy_add_mean_mul_pow_rsqrt_9 --------------------------
	.section	.nv.shared.triton_red_fused__to_copy_add_mean_mul_pow_rsqrt_9,"aw",@nobits
	.sectionflags	@""
	.align	16
